//
// Generated by NVIDIA NVVM Compiler
//
// Compiler Build ID: CL-36424714
// Cuda compilation tools, release 13.0, V13.0.88
// Based on NVVM 20.0.0
//

.version 9.0
.target sm_100
.address_size 64

	// .globl	_Z7kernel1Pfi

.visible .entry _Z7kernel1Pfi(
	.param .u64 .ptr .align 1 _Z7kernel1Pfi_param_0,
	.param .u32 _Z7kernel1Pfi_param_1
)
{
	.reg .pred 	%p<2>;
	.reg .b32 	%r<6>;
	.reg .b32 	%f<3>;
	.reg .b64 	%rd<5>;

	ld.param.u64 	%rd1, [_Z7kernel1Pfi_param_0];
	ld.param.u32 	%r2, [_Z7kernel1Pfi_param_1];
	mov.u32 	%r3, %ctaid.x;
	mov.u32 	%r4, %ntid.x;
	mov.u32 	%r5, %tid.x;
	mad.lo.s32 	%r1, %r3, %r4, %r5;
	setp.ge.s32 	%p1, %r1, %r2;
	@%p1 bra 	$L__BB0_2;
	cvta.to.global.u64 	%rd2, %rd1;
	mul.wide.s32 	%rd3, %r1, 4;
	add.s64 	%rd4, %rd2, %rd3;
	ld.global.f32 	%f1, [%rd4];
	add.f32 	%f2, %f1, %f1;
	st.global.f32 	[%rd4], %f2;
$L__BB0_2:
	ret;

}
	// .globl	_Z7kernel2Pfi
.visible .entry _Z7kernel2Pfi(
	.param .u64 .ptr .align 1 _Z7kernel2Pfi_param_0,
	.param .u32 _Z7kernel2Pfi_param_1
)
{
	.reg .pred 	%p<2>;
	.reg .b32 	%r<6>;
	.reg .b32 	%f<3>;
	.reg .b64 	%rd<5>;

	ld.param.u64 	%rd1, [_Z7kernel2Pfi_param_0];
	ld.param.u32 	%r2, [_Z7kernel2Pfi_param_1];
	mov.u32 	%r3, %ctaid.x;
	mov.u32 	%r4, %ntid.x;
	mov.u32 	%r5, %tid.x;
	mad.lo.s32 	%r1, %r3, %r4, %r5;
	setp.ge.s32 	%p1, %r1, %r2;
	@%p1 bra 	$L__BB1_2;
	cvta.to.global.u64 	%rd2, %rd1;
	mul.wide.s32 	%rd3, %r1, 4;
	add.s64 	%rd4, %rd2, %rd3;
	ld.global.f32 	%f1, [%rd4];
	add.f32 	%f2, %f1, 0f3F800000;
	st.global.f32 	[%rd4], %f2;
$L__BB1_2:
	ret;

}
	// .globl	_Z7kernel3Pfi
.visible .entry _Z7kernel3Pfi(
	.param .u64 .ptr .align 1 _Z7kernel3Pfi_param_0,
	.param .u32 _Z7kernel3Pfi_param_1
)
{
	.reg .pred 	%p<2>;
	.reg .b32 	%r<6>;
	.reg .b32 	%f<3>;
	.reg .b64 	%rd<5>;

	ld.param.u64 	%rd1, [_Z7kernel3Pfi_param_0];
	ld.param.u32 	%r2, [_Z7kernel3Pfi_param_1];
	mov.u32 	%r3, %ctaid.x;
	mov.u32 	%r4, %ntid.x;
	mov.u32 	%r5, %tid.x;
	mad.lo.s32 	%r1, %r3, %r4, %r5;
	setp.ge.s32 	%p1, %r1, %r2;
	@%p1 bra 	$L__BB2_2;
	cvta.to.global.u64 	%rd2, %rd1;
	mul.wide.s32 	%rd3, %r1, 4;
	add.s64 	%rd4, %rd2, %rd3;
	ld.global.f32 	%f1, [%rd4];
	sqrt.rn.f32 	%f2, %f1;
	st.global.f32 	[%rd4], %f2;
$L__BB2_2:
	ret;

}


// ===== COMPILED SASS (sm_100) =====

	.target	sm_100

	.elftype	@"ET_EXEC"


//--------------------- .note.nv.tkinfo           --------------------------
	.section	.note.nv.tkinfo,"",@"SHT_NOTE"
	.sectionflags	@"SHF_NOTE_NV_TKINFO"
	.tkinfo
        /*0018*/ 	.word	0x00000002
        /*0030*/ 	.string	""
        /*0030*/ 	.string	"ptxas"
        /*0030*/ 	.string	"Cuda compilation tools, release 13.0, V13.0.88"
        /*0030*/ 	.string	"Build cuda_13.0.r13.0/compiler.36424714_0"
        /*0030*/ 	.string	"-arch sm_100 -m 64 "



//--------------------- .note.nv.cuinfo           --------------------------
	.section	.note.nv.cuinfo,"",@"SHT_NOTE"
	.sectionflags	@"SHF_NOTE_NV_CUINFO"
        /*0018*/ 	.short	0x0002
        /*001a*/ 	.short	0x0064
        /*001c*/ 	.short	0x0082
	.zero		2


//--------------------- .nv.info                  --------------------------
	.section	.nv.info,"",@"SHT_CUDA_INFO"
	.align	4


	//----- nvinfo : EIATTR_REGCOUNT
	.align		4
        /*0000*/ 	.byte	0x04, 0x2f
        /*0002*/ 	.short	(.L_1 - .L_0)
	.align		4
.L_0:
        /*0004*/ 	.word	index@(_Z7kernel1Pfi)
        /*0008*/ 	.word	0x00000008


	//----- nvinfo : EIATTR_FRAME_SIZE
	.align		4
.L_1:
        /*000c*/ 	.byte	0x04, 0x11
        /*000e*/ 	.short	(.L_3 - .L_2)
	.align		4
.L_2:
        /*0010*/ 	.word	index@(_Z7kernel1Pfi)
        /*0014*/ 	.word	0x00000000


	//----- nvinfo : EIATTR_REGCOUNT
	.align		4
.L_3:
        /*0018*/ 	.byte	0x04, 0x2f
        /*001a*/ 	.short	(.L_5 - .L_4)
	.align		4
.L_4:
        /*001c*/ 	.word	index@(_Z7kernel2Pfi)
        /*0020*/ 	.word	0x00000008


	//----- nvinfo : EIATTR_FRAME_SIZE
	.align		4
.L_5:
        /*0024*/ 	.byte	0x04, 0x11
        /*0026*/ 	.short	(.L_7 - .L_6)
	.align		4
.L_6:
        /*0028*/ 	.word	index@(_Z7kernel2Pfi)
        /*002c*/ 	.word	0x00000000


	//----- nvinfo : EIATTR_REGCOUNT
	.align		4
.L_7:
        /*0030*/ 	.byte	0x04, 0x2f
        /*0032*/ 	.short	(.L_9 - .L_8)
	.align		4
.L_8:
        /*0034*/ 	.word	index@(_Z7kernel3Pfi)
        /*0038*/ 	.word	0x0000000c


	//----- nvinfo : EIATTR_FRAME_SIZE
	.align		4
.L_9:
        /*003c*/ 	.byte	0x04, 0x11
        /*003e*/ 	.short	(.L_11 - .L_10)
	.align		4
.L_10:
        /*0040*/ 	.word	index@($__internal_0_$__cuda_sm20_sqrt_rn_f32_slowpath)
        /*0044*/ 	.word	0x00000000


	//----- nvinfo : EIATTR_FRAME_SIZE
	.align		4
.L_11:
        /*0048*/ 	.byte	0x04, 0x11
        /*004a*/ 	.short	(.L_13 - .L_12)
	.align		4
.L_12:
        /*004c*/ 	.word	index@(_Z7kernel3Pfi)
        /*0050*/ 	.word	0x00000000


	//----- nvinfo : EIATTR_MIN_STACK_SIZE
	.align		4
.L_13:
        /*0054*/ 	.byte	0x04, 0x12
        /*0056*/ 	.short	(.L_15 - .L_14)
	.align		4
.L_14:
        /*0058*/ 	.word	index@(_Z7kernel3Pfi)
        /*005c*/ 	.word	0x00000000


	//----- nvinfo : EIATTR_MIN_STACK_SIZE
	.align		4
.L_15:
        /*0060*/ 	.byte	0x04, 0x12
        /*0062*/ 	.short	(.L_17 - .L_16)
	.align		4
.L_16:
        /*0064*/ 	.word	index@(_Z7kernel2Pfi)
        /*0068*/ 	.word	0x00000000


	//----- nvinfo : EIATTR_MIN_STACK_SIZE
	.align		4
.L_17:
        /*006c*/ 	.byte	0x04, 0x12
        /*006e*/ 	.short	(.L_19 - .L_18)
	.align		4
.L_18:
        /*0070*/ 	.word	index@(_Z7kernel1Pfi)
        /*0074*/ 	.word	0x00000000
.L_19:


//--------------------- .nv.compat                --------------------------
	.section	.nv.compat,"",@"SHT_CUDA_COMPAT_INFO"
	.align	4
        /*0000*/ 	.byte	0x02, 0x09, 0x00, 0x00, 0x02, 0x02, 0x01, 0x00, 0x02, 0x05, 0x05, 0x00, 0x03, 0x07, 0x01, 0x01
        /*0010*/ 	.byte	0x02, 0x03, 0x00, 0x00, 0x02, 0x06, 0x01, 0x00, 0x04, 0x0b, 0x08, 0x00, 0x01, 0x00, 0x00, 0x00
        /*0020*/ 	.byte	0x00, 0x00, 0x00, 0x00


//--------------------- .nv.info._Z7kernel3Pfi    --------------------------
	.section	.nv.info._Z7kernel3Pfi,"",@"SHT_CUDA_INFO"
	.sectionflags	@""
	.align	4


	//----- nvinfo : EIATTR_CUDA_API_VERSION
	.align		4
        /*0000*/ 	.byte	0x04, 0x37
        /*0002*/ 	.short	(.L_21 - .L_20)
.L_20:
        /*0004*/ 	.word	0x00000082


	//----- nvinfo : EIATTR_KPARAM_INFO
	.align		4
.L_21:
        /*0008*/ 	.byte	0x04, 0x17
        /*000a*/ 	.short	(.L_23 - .L_22)
.L_22:
        /*000c*/ 	.word	0x00000000
        /*0010*/ 	.short	0x0001
        /*0012*/ 	.short	0x0008
        /*0014*/ 	.byte	0x00, 0xf0, 0x11, 0x00


	//----- nvinfo : EIATTR_KPARAM_INFO
	.align		4
.L_23:
        /*0018*/ 	.byte	0x04, 0x17
        /*001a*/ 	.short	(.L_25 - .L_24)
.L_24:
        /*001c*/ 	.word	0x00000000
        /*0020*/ 	.short	0x0000
        /*0022*/ 	.short	0x0000
        /*0024*/ 	.byte	0x00, 0xf5, 0x21, 0x00


	//----- nvinfo : EIATTR_SPARSE_MMA_MASK
	.align		4
.L_25:
        /*0028*/ 	.byte	0x03, 0x50
        /*002a*/ 	.short	0x0000


	//----- nvinfo : EIATTR_MAXREG_COUNT
	.align		4
        /*002c*/ 	.byte	0x03, 0x1b
        /*002e*/ 	.short	0x00ff


	//----- nvinfo : EIATTR_MERCURY_ISA_VERSION
	.align		4
        /*0030*/ 	.byte	0x03, 0x5f
        /*0032*/ 	.short	0x0101


	//----- nvinfo : EIATTR_VRC_CTA_INIT_COUNT
	.align		4
        /*0034*/ 	.byte	0x02, 0x4a
	.zero		1
	.zero		1


	//----- nvinfo : EIATTR_EXIT_INSTR_OFFSETS
	.align		4
        /*0038*/ 	.byte	0x04, 0x1c
        /*003a*/ 	.short	(.L_27 - .L_26)


	//   ....[0]....
.L_26:
        /*003c*/ 	.word	0x00000070


	//   ....[1]....
        /*0040*/ 	.word	0x000001b0


	//----- nvinfo : EIATTR_CRS_STACK_SIZE
	.align		4
.L_27:
        /*0044*/ 	.byte	0x04, 0x1e
        /*0046*/ 	.short	(.L_29 - .L_28)
.L_28:
        /*0048*/ 	.word	0x00000000


	//----- nvinfo : EIATTR_CBANK_PARAM_SIZE
	.align		4
.L_29:
        /*004c*/ 	.byte	0x03, 0x19
        /*004e*/ 	.short	0x000c


	//----- nvinfo : EIATTR_PARAM_CBANK
	.align		4
        /*0050*/ 	.byte	0x04, 0x0a
        /*0052*/ 	.short	(.L_31 - .L_30)
	.align		4
.L_30:
        /*0054*/ 	.word	index@(.nv.constant0._Z7kernel3Pfi)
        /*0058*/ 	.short	0x0380
        /*005a*/ 	.short	0x000c


	//----- nvinfo : EIATTR_SW_WAR
	.align		4
.L_31:
        /*005c*/ 	.byte	0x04, 0x36
        /*005e*/ 	.short	(.L_33 - .L_32)
.L_32:
        /*0060*/ 	.word	0x00000008
.L_33:


//--------------------- .nv.info._Z7kernel2Pfi    --------------------------
	.section	.nv.info._Z7kernel2Pfi,"",@"SHT_CUDA_INFO"
	.sectionflags	@""
	.align	4


	//----- nvinfo : EIATTR_CUDA_API_VERSION
	.align		4
        /*0000*/ 	.byte	0x04, 0x37
        /*0002*/ 	.short	(.L_35 - .L_34)
.L_34:
        /*0004*/ 	.word	0x00000082


	//----- nvinfo : EIATTR_KPARAM_INFO
	.align		4
.L_35:
        /*0008*/ 	.byte	0x04, 0x17
        /*000a*/ 	.short	(.L_37 - .L_36)
.L_36:
        /*000c*/ 	.word	0x00000000
        /*0010*/ 	.short	0x0001
        /*0012*/ 	.short	0x0008
        /*0014*/ 	.byte	0x00, 0xf0, 0x11, 0x00


	//----- nvinfo : EIATTR_KPARAM_INFO
	.align		4
.L_37:
        /*0018*/ 	.byte	0x04, 0x17
        /*001a*/ 	.short	(.L_39 - .L_38)
.L_38:
        /*001c*/ 	.word	0x00000000
        /*0020*/ 	.short	0x0000
        /*0022*/ 	.short	0x0000
        /*0024*/ 	.byte	0x00, 0xf5, 0x21, 0x00


	//----- nvinfo : EIATTR_SPARSE_MMA_MASK
	.align		4
.L_39:
        /*0028*/ 	.byte	0x03, 0x50
        /*002a*/ 	.short	0x0000


	//----- nvinfo : EIATTR_MAXREG_COUNT
	.align		4
        /*002c*/ 	.byte	0x03, 0x1b
        /*002e*/ 	.short	0x00ff


	//----- nvinfo : EIATTR_MERCURY_ISA_VERSION
	.align		4
        /*0030*/ 	.byte	0x03, 0x5f
        /*0032*/ 	.short	0x0101


	//----- nvinfo : EIATTR_VRC_CTA_INIT_COUNT
	.align		4
        /*0034*/ 	.byte	0x02, 0x4a
	.zero		1
	.zero		1


	//----- nvinfo : EIATTR_EXIT_INSTR_OFFSETS
	.align		4
        /*0038*/ 	.byte	0x04, 0x1c
        /*003a*/ 	.short	(.L_41 - .L_40)


	//   ....[0]....
.L_40:
        /*003c*/ 	.word	0x00000070


	//   ....[1]....
        /*0040*/ 	.word	0x000000e0


	//----- nvinfo : EIATTR_CBANK_PARAM_SIZE
	.align		4
.L_41:
        /*0044*/ 	.byte	0x03, 0x19
        /*0046*/ 	.short	0x000c


	//----- nvinfo : EIATTR_PARAM_CBANK
	.align		4
        /*0048*/ 	.byte	0x04, 0x0a
        /*004a*/ 	.short	(.L_43 - .L_42)
	.align		4
.L_42:
        /*004c*/ 	.word	index@(.nv.constant0._Z7kernel2Pfi)
        /*0050*/ 	.short	0x0380
        /*0052*/ 	.short	0x000c


	//----- nvinfo : EIATTR_SW_WAR
	.align		4
.L_43:
        /*0054*/ 	.byte	0x04, 0x36
        /*0056*/ 	.short	(.L_45 - .L_44)
.L_44:
        /*0058*/ 	.word	0x00000008
.L_45:


//--------------------- .nv.info._Z7kernel1Pfi    --------------------------
	.section	.nv.info._Z7kernel1Pfi,"",@"SHT_CUDA_INFO"
	.sectionflags	@""
	.align	4


	//----- nvinfo : EIATTR_CUDA_API_VERSION
	.align		4
        /*0000*/ 	.byte	0x04, 0x37
        /*0002*/ 	.short	(.L_47 - .L_46)
.L_46:
        /*0004*/ 	.word	0x00000082


	//----- nvinfo : EIATTR_KPARAM_INFO
	.align		4
.L_47:
        /*0008*/ 	.byte	0x04, 0x17
        /*000a*/ 	.short	(.L_49 - .L_48)
.L_48:
        /*000c*/ 	.word	0x00000000
        /*0010*/ 	.short	0x0001
        /*0012*/ 	.short	0x0008
        /*0014*/ 	.byte	0x00, 0xf0, 0x11, 0x00


	//----- nvinfo : EIATTR_KPARAM_INFO
	.align		4
.L_49:
        /*0018*/ 	.byte	0x04, 0x17
        /*001a*/ 	.short	(.L_51 - .L_50)
.L_50:
        /*001c*/ 	.word	0x00000000
        /*0020*/ 	.short	0x0000
        /*0022*/ 	.short	0x0000
        /*0024*/ 	.byte	0x00, 0xf5, 0x21, 0x00


	//----- nvinfo : EIATTR_SPARSE_MMA_MASK
	.align		4
.L_51:
        /*0028*/ 	.byte	0x03, 0x50
        /*002a*/ 	.short	0x0000


	//----- nvinfo : EIATTR_MAXREG_COUNT
	.align		4
        /*002c*/ 	.byte	0x03, 0x1b
        /*002e*/ 	.short	0x00ff


	//----- nvinfo : EIATTR_MERCURY_ISA_VERSION
	.align		4
        /*0030*/ 	.byte	0x03, 0x5f
        /*0032*/ 	.short	0x0101


	//----- nvinfo : EIATTR_VRC_CTA_INIT_COUNT
	.align		4
        /*0034*/ 	.byte	0x02, 0x4a
	.zero		1
	.zero		1


	//----- nvinfo : EIATTR_EXIT_INSTR_OFFSETS
	.align		4
        /*0038*/ 	.byte	0x04, 0x1c
        /*003a*/ 	.short	(.L_53 - .L_52)


	//   ....[0]....
.L_52:
        /*003c*/ 	.word	0x00000070


	//   ....[1]....
        /*0040*/ 	.word	0x000000e0


	//----- nvinfo : EIATTR_CBANK_PARAM_SIZE
	.align		4
.L_53:
        /*0044*/ 	.byte	0x03, 0x19
        /*0046*/ 	.short	0x000c


	//----- nvinfo : EIATTR_PARAM_CBANK
	.align		4
        /*0048*/ 	.byte	0x04, 0x0a
        /*004a*/ 	.short	(.L_55 - .L_54)
	.align		4
.L_54:
        /*004c*/ 	.word	index@(.nv.constant0._Z7kernel1Pfi)
        /*0050*/ 	.short	0x0380
        /*0052*/ 	.short	0x000c


	//----- nvinfo : EIATTR_SW_WAR
	.align		4
.L_55:
        /*0054*/ 	.byte	0x04, 0x36
        /*0056*/ 	.short	(.L_57 - .L_56)
.L_56:
        /*0058*/ 	.word	0x00000008
.L_57:


//--------------------- .nv.callgraph             --------------------------
	.section	.nv.callgraph,"",@"SHT_CUDA_CALLGRAPH"
	.align	4
	.sectionentsize	8
	.align		4
        /*0000*/ 	.word	0x00000000
	.align		4
        /*0004*/ 	.word	0xffffffff
	.align		4
        /*0008*/ 	.word	0x00000000
	.align		4
        /*000c*/ 	.word	0xfffffffe
	.align		4
        /*0010*/ 	.word	0x00000000
	.align		4
        /*0014*/ 	.word	0xfffffffd
	.align		4
        /*0018*/ 	.word	0x00000000
	.align		4
        /*001c*/ 	.word	0xfffffffc


//--------------------- .text._Z7kernel3Pfi       --------------------------
	.section	.text._Z7kernel3Pfi,"ax",@progbits
	.align	128
        .global         _Z7kernel3Pfi
        .type           _Z7kernel3Pfi,@function
        .size           _Z7kernel3Pfi,(.L_x_7 - _Z7kernel3Pfi)
        .other          _Z7kernel3Pfi,@"STO_CUDA_ENTRY STV_DEFAULT"
_Z7kernel3Pfi:
.text._Z7kernel3Pfi:
[----:B------:R-:W-:Y:S01]  /*0000*/  LDC R1, c[0x0][0x37c] ;  /* 0x0000df00ff017b82 */ /* 0x000fe20000000800 */
[----:B------:R-:W0:Y:S07]  /*0010*/  S2R R0, SR_TID.X ;  /* 0x0000000000007919 */ /* 0x000e2e0000002100 */
[----:B------:R-:W0:Y:S01]  /*0020*/  S2UR UR4, SR_CTAID.X ;  /* 0x00000000000479c3 */ /* 0x000e220000002500 */
[----:B------:R-:W1:Y:S07]  /*0030*/  LDCU UR5, c[0x0][0x388] ;  /* 0x00007100ff0577ac */ /* 0x000e6e0008000800 */
[----:B------:R-:W0:Y:S02]  /*0040*/  LDC R5, c[0x0][0x360] ;  /* 0x0000d800ff057b82 */ /* 0x000e240000000800 */
[----:B0-----:R-:W-:-:S05]  /*0050*/  IMAD R5, R5, UR4, R0 ;  /* 0x0000000405057c24 */ /* 0x001fca000f8e0200 */
[----:B-1----:R-:W-:-:S13]  /*0060*/  ISETP.GE.AND P0, PT, R5, UR5, PT ;  /* 0x0000000505007c0c */ /* 0x002fda000bf06270 */
[----:B------:R-:W-:Y:S05]  /*0070*/  @P0 EXIT ;  /* 0x000000000000094d */ /* 0x000fea0003800000 */
[----:B------:R-:W0:Y:S01]  /*0080*/  LDC.64 R2, c[0x0][0x380] ;  /* 0x0000e000ff027b82 */ /* 0x000e220000000a00 */
[----:B------:R-:W1:Y:S01]  /*0090*/  LDCU.64 UR4, c[0x0][0x358] ;  /* 0x00006b00ff0477ac */ /* 0x000e620008000a00 */
[----:B0-----:R-:W-:-:S05]  /*00a0*/  IMAD.WIDE R2, R5, 0x4, R2 ;  /* 0x0000000405027825 */ /* 0x001fca00078e0202 */
[----:B-1----:R-:W2:Y:S01]  /*00b0*/  LDG.E R0, desc[UR4][R2.64] ;  /* 0x0000000402007981 */ /* 0x002ea2000c1e1900 */
[----:B------:R-:W-:Y:S01]  /*00c0*/  BSSY.RECONVERGENT B0, `(.L_x_0) ;  /* 0x000000d000007945 */ /* 0x000fe20003800200 */
[----:B--2---:R-:W-:Y:S01]  /*00d0*/  IADD3 R4, PT, PT, R0, -0xd000000, RZ ;  /* 0xf300000000047810 */ /* 0x004fe20007ffe0ff */
[----:B------:R0:W1:Y:S03]  /*00e0*/  MUFU.RSQ R5, R0 ;  /* 0x0000000000057308 */ /* 0x0000660000001400 */
[----:B------:R-:W-:-:S13]  /*00f0*/  ISETP.GT.U32.AND P0, PT, R4, 0x727fffff, PT ;  /* 0x727fffff0400780c */ /* 0x000fda0003f04070 */
[----:B0-----:R-:W-:Y:S05]  /*0100*/  @!P0 BRA `(.L_x_1) ;  /* 0x0000000000108947 */ /* 0x001fea0003800000 */
[----:B------:R-:W-:-:S07]  /*0110*/  MOV R9, 0x130 ;  /* 0x0000013000097802 */ /* 0x000fce0000000f00 */
[----:B-1----:R-:W-:Y:S05]  /*0120*/  CALL.REL.NOINC `($__internal_0_$__cuda_sm20_sqrt_rn_f32_slowpath) ;  /* 0x0000000000247944 */ /* 0x002fea0003c00000 */
[----:B------:R-:W-:Y:S01]  /*0130*/  MOV R5, R0 ;  /* 0x0000000000057202 */ /* 0x000fe20000000f00 */
[----:B------:R-:W-:Y:S06]  /*0140*/  BRA `(.L_x_2) ;  /* 0x0000000000107947 */ /* 0x000fec0003800000 */
.L_x_1:
[----:B-1----:R-:W-:Y:S01]  /*0150*/  FMUL.FTZ R7, R0, R5 ;  /* 0x0000000500077220 */ /* 0x002fe20000410000 */
[----:B------:R-:W-:-:S03]  /*0160*/  FMUL.FTZ R5, R5, 0.5 ;  /* 0x3f00000005057820 */ /* 0x000fc60000410000 */
[----:B------:R-:W-:-:S04]  /*0170*/  FFMA R0, -R7, R7, R0 ;  /* 0x0000000707007223 */ /* 0x000fc80000000100 */
[----:B------:R-:W-:-:S07]  /*0180*/  FFMA R5, R0, R5, R7 ;  /* 0x0000000500057223 */ /* 0x000fce0000000007 */
.L_x_2:
[----:B------:R-:W-:Y:S05]  /*0190*/  BSYNC.RECONVERGENT B0 ;  /* 0x0000000000007941 */ /* 0x000fea0003800200 */
.L_x_0:
[----:B------:R-:W-:Y:S01]  /*01a0*/  STG.E desc[UR4][R2.64], R5 ;  /* 0x0000000502007986 */ /* 0x000fe2000c101904 */
[----:B------:R-:W-:Y:S05]  /*01b0*/  EXIT ;  /* 0x000000000000794d */ /* 0x000fea0003800000 */
        .weak           $__internal_0_$__cuda_sm20_sqrt_rn_f32_slowpath
        .type           $__internal_0_$__cuda_sm20_sqrt_rn_f32_slowpath,@function
        .size           $__internal_0_$__cuda_sm20_sqrt_rn_f32_slowpath,(.L_x_7 - $__internal_0_$__cuda_sm20_sqrt_rn_f32_slowpath)
$__internal_0_$__cuda_sm20_sqrt_rn_f32_slowpath:
[----:B------:R-:W-:-:S13]  /*01c0*/  LOP3.LUT P0, RZ, R0, 0x7fffffff, RZ, 0xc0, !PT ;  /* 0x7fffffff00ff7812 */ /* 0x000fda000780c0ff */
[----:B------:R-:W-:Y:S01]  /*01d0*/  @!P0 MOV R4, R0 ;  /* 0x0000000000048202 */ /* 0x000fe20000000f00 */
[----:B------:R-:W-:Y:S06]  /*01e0*/  @!P0 BRA `(.L_x_3) ;  /* 0x0000000000408947 */ /* 0x000fec0003800000 */
[----:B------:R-:W-:-:S13]  /*01f0*/  FSETP.GEU.FTZ.AND P0, PT, R0, RZ, PT ;  /* 0x000000ff0000720b */ /* 0x000fda0003f1e000 */
[----:B------:R-:W-:Y:S01]  /*0200*/  @!P0 MOV R4, 0x7fffffff ;  /* 0x7fffffff00048802 */ /* 0x000fe20000000f00 */
[----:B------:R-:W-:Y:S06]  /*0210*/  @!P0 BRA `(.L_x_3) ;  /* 0x0000000000348947 */ /* 0x000fec0003800000 */
[----:B------:R-:W-:-:S13]  /*0220*/  FSETP.GTU.FTZ.AND P0, PT, |R0|, +INF , PT ;  /* 0x7f8000000000780b */ /* 0x000fda0003f1c200 */
[----:B------:R-:W-:Y:S01]  /*0230*/  @P0 FADD.FTZ R4, R0, 1 ;  /* 0x3f80000000040421 */ /* 0x000fe20000010000 */
[----:B------:R-:W-:Y:S06]  /*0240*/  @P0 BRA `(.L_x_3) ;  /* 0x0000000000280947 */ /* 0x000fec0003800000 */
[----:B------:R-:W-:-:S13]  /*0250*/  FSETP.NEU.FTZ.AND P0, PT, |R0|, +INF , PT ;  /* 0x7f8000000000780b */ /* 0x000fda0003f1d200 */
[----:B------:R-:W-:-:S04]  /*0260*/  @P0 FFMA R5, R0, 1.84467440737095516160e+19, RZ ;  /* 0x5f80000000050823 */ /* 0x000fc800000000ff */
[----:B------:R-:W0:Y:S02]  /*0270*/  @P0 MUFU.RSQ R4, R5 ;  /* 0x0000000500040308 */ /* 0x000e240000001400 */
[----:B0-----:R-:W-:Y:S01]  /*0280*/  @P0 FMUL.FTZ R6, R5, R4 ;  /* 0x0000000405060220 */ /* 0x001fe20000410000 */
[----:B------:R-:W-:Y:S01]  /*0290*/  @P0 FMUL.FTZ R8, R4, 0.5 ;  /* 0x3f00000004080820 */ /* 0x000fe20000410000 */
[----:B------:R-:W-:Y:S02]  /*02a0*/  @!P0 MOV R4, R0 ;  /* 0x0000000000048202 */ /* 0x000fe40000000f00 */
[----:B------:R-:W-:-:S04]  /*02b0*/  @P0 FADD.FTZ R7, -R6, -RZ ;  /* 0x800000ff06070221 */ /* 0x000fc80000010100 */
[----:B------:R-:W-:-:S04]  /*02c0*/  @P0 FFMA R7, R6, R7, R5 ;  /* 0x0000000706070223 */ /* 0x000fc80000000005 */
[----:B------:R-:W-:-:S04]  /*02d0*/  @P0 FFMA R7, R7, R8, R6 ;  /* 0x0000000807070223 */ /* 0x000fc80000000006 */
[----:B------:R-:W-:-:S07]  /*02e0*/  @P0 FMUL.FTZ R4, R7, 2.3283064365386962891e-10 ;  /* 0x2f80000007040820 */ /* 0x000fce0000410000 */
.L_x_3:
[----:B------:R-:W-:Y:S01]  /*02f0*/  HFMA2 R5, -RZ, RZ, 0, 0 ;  /* 0x00000000ff057431 */ /* 0x000fe200000001ff */
[----:B------:R-:W-:Y:S02]  /*0300*/  MOV R0, R4 ;  /* 0x0000000400007202 */ /* 0x000fe40000000f00 */
[----:B------:R-:W-:-:S04]  /*0310*/  MOV R4, R9 ;  /* 0x0000000900047202 */ /* 0x000fc80000000f00 */
[----:B------:R-:W-:Y:S05]  /*0320*/  RET.REL.NODEC R4 `(_Z7kernel3Pfi) ;  /* 0xfffffffc04347950 */ /* 0x000fea0003c3ffff */
.L_x_4:
[----:B------:R-:W-:-:S00]  /*0330*/  BRA `(.L_x_4) ;  /* 0xfffffffc00fc7947 */ /* 0x000fc0000383ffff */
[----:B------:R-:W-:-:S00]  /*0340*/  NOP ;  /* 0x0000000000007918 */ /* 0x000fc00000000000 */
        /* <DEDUP_REMOVED lines=11> */
.L_x_7:


//--------------------- .text._Z7kernel2Pfi       --------------------------
	.section	.text._Z7kernel2Pfi,"ax",@progbits
	.align	128
        .global         _Z7kernel2Pfi
        .type           _Z7kernel2Pfi,@function
        .size           _Z7kernel2Pfi,(.L_x_9 - _Z7kernel2Pfi)
        .other          _Z7kernel2Pfi,@"STO_CUDA_ENTRY STV_DEFAULT"
_Z7kernel2Pfi:
.text._Z7kernel2Pfi:
        /* <DEDUP_REMOVED lines=11> */
[----:B-1----:R-:W2:Y:S02]  /*00b0*/  LDG.E R0, desc[UR4][R2.64] ;  /* 0x0000000402007981 */ /* 0x002ea4000c1e1900 */
[----:B--2---:R-:W-:-:S05]  /*00c0*/  FADD R5, R0, 1 ;  /* 0x3f80000000057421 */ /* 0x004fca0000000000 */
[----:B------:R-:W-:Y:S01]  /*00d0*/  STG.E desc[UR4][R2.64], R5 ;  /* 0x0000000502007986 */ /* 0x000fe2000c101904 */
[----:B------:R-:W-:Y:S05]  /*00e0*/  EXIT ;  /* 0x000000000000794d */ /* 0x000fea0003800000 */
.L_x_5:
        /* <DEDUP_REMOVED lines=9> */
.L_x_9:


//--------------------- .text._Z7kernel1Pfi       --------------------------
	.section	.text._Z7kernel1Pfi,"ax",@progbits
	.align	128
        .global         _Z7kernel1Pfi
        .type           _Z7kernel1Pfi,@function
        .size           _Z7kernel1Pfi,(.L_x_10 - _Z7kernel1Pfi)
        .other          _Z7kernel1Pfi,@"STO_CUDA_ENTRY STV_DEFAULT"
_Z7kernel1Pfi:
.text._Z7kernel1Pfi:
        /* <DEDUP_REMOVED lines=12> */
[----:B--2---:R-:W-:-:S05]  /*00c0*/  FADD R5, R0, R0 ;  /* 0x0000000000057221 */ /* 0x004fca0000000000 */
[----:B------:R-:W-:Y:S01]  /*00d0*/  STG.E desc[UR4][R2.64], R5 ;  /* 0x0000000502007986 */ /* 0x000fe2000c101904 */
[----:B------:R-:W-:Y:S05]  /*00e0*/  EXIT ;  /* 0x000000000000794d */ /* 0x000fea0003800000 */
.L_x_6:
        /* <DEDUP_REMOVED lines=9> */
.L_x_10:


//--------------------- .nv.shared.reserved.0     --------------------------
	.section	.nv.shared.reserved.0,"aw",@nobits
	.weak		__nv_reservedSMEM_offset_0_alias
	.size		__nv_reservedSMEM_offset_0_alias, 0, 64
	.other		__nv_reservedSMEM_offset_0_alias,@"STO_CUDA_RESERVED_SHARED STV_DEFAULT"
__nv_reservedSMEM_offset_0_alias:
	.zero		0
	.zero		64


//--------------------- .nv.constant0._Z7kernel3Pfi --------------------------
	.section	.nv.constant0._Z7kernel3Pfi,"a",@progbits
	.sectionflags	@""
	.align	4
.nv.constant0._Z7kernel3Pfi:
	.zero		908


//--------------------- .nv.constant0._Z7kernel2Pfi --------------------------
	.section	.nv.constant0._Z7kernel2Pfi,"a",@progbits
	.sectionflags	@""
	.align	4
.nv.constant0._Z7kernel2Pfi:
	.zero		908


//--------------------- .nv.constant0._Z7kernel1Pfi --------------------------
	.section	.nv.constant0._Z7kernel1Pfi,"a",@progbits
	.sectionflags	@""
	.align	4
.nv.constant0._Z7kernel1Pfi:
	.zero		908


//--------------------- SYMBOLS --------------------------

	.type		.nv.reservedSmem.offset0,@object
	.size		.nv.reservedSmem.offset0,0x4
